//
// Generated by NVIDIA NVVM Compiler
//
// Compiler Build ID: CL-36424714
// Cuda compilation tools, release 13.0, V13.0.88
// Based on NVVM 20.0.0
//

.version 9.0
.target sm_100
.address_size 64

	// .globl	_Z13reduce_kernelILi1024ELi4EEvPfS0_
// _ZZ13reduce_kernelILi1024ELi4EEvPfS0_E9smem_data has been demoted
// _ZZ13reduce_kernelILi64ELi4EEvPfS0_E9smem_data has been demoted

.visible .entry _Z13reduce_kernelILi1024ELi4EEvPfS0_(
	.param .u64 .ptr .align 1 _Z13reduce_kernelILi1024ELi4EEvPfS0__param_0,
	.param .u64 .ptr .align 1 _Z13reduce_kernelILi1024ELi4EEvPfS0__param_1
)
{
	.reg .pred 	%p<6>;
	.reg .b32 	%r<17>;
	.reg .b32 	%f<31>;
	.reg .b64 	%rd<24>;
	// demoted variable
	.shared .align 4 .b8 _ZZ13reduce_kernelILi1024ELi4EEvPfS0_E9smem_data[4096];
	ld.param.u64 	%rd2, [_Z13reduce_kernelILi1024ELi4EEvPfS0__param_0];
	ld.param.u64 	%rd1, [_Z13reduce_kernelILi1024ELi4EEvPfS0__param_1];
	mov.u32 	%r1, %tid.x;
	mov.u32 	%r2, %ctaid.x;
	mov.u32 	%r16, %ntid.x;
	mul.lo.s32 	%r7, %r16, %r2;
	shl.b32 	%r8, %r7, 2;
	cvt.u64.u32 	%rd3, %r8;
	cvta.to.global.u64 	%rd4, %rd2;
	cvt.u64.u32 	%rd5, %r1;
	add.s64 	%rd6, %rd5, %rd3;
	shl.b64 	%rd7, %rd6, 2;
	add.s64 	%rd8, %rd4, %rd7;
	ld.global.f32 	%f1, [%rd8];
	add.f32 	%f2, %f1, 0f00000000;
	add.s32 	%r9, %r16, %r1;
	cvt.u64.u32 	%rd9, %r9;
	add.s64 	%rd10, %rd9, %rd3;
	shl.b64 	%rd11, %rd10, 2;
	add.s64 	%rd12, %rd4, %rd11;
	ld.global.f32 	%f3, [%rd12];
	add.f32 	%f4, %f2, %f3;
	add.s32 	%r10, %r9, %r16;
	cvt.u64.u32 	%rd13, %r10;
	add.s64 	%rd14, %rd13, %rd3;
	shl.b64 	%rd15, %rd14, 2;
	add.s64 	%rd16, %rd4, %rd15;
	ld.global.f32 	%f5, [%rd16];
	add.f32 	%f6, %f4, %f5;
	add.s32 	%r11, %r10, %r16;
	cvt.u64.u32 	%rd17, %r11;
	add.s64 	%rd18, %rd17, %rd3;
	shl.b64 	%rd19, %rd18, 2;
	add.s64 	%rd20, %rd4, %rd19;
	ld.global.f32 	%f7, [%rd20];
	add.f32 	%f8, %f6, %f7;
	shl.b32 	%r12, %r1, 2;
	mov.u32 	%r13, _ZZ13reduce_kernelILi1024ELi4EEvPfS0_E9smem_data;
	add.s32 	%r4, %r13, %r12;
	st.volatile.shared.f32 	[%r4], %f8;
	bar.sync 	0;
	setp.lt.u32 	%p1, %r16, 66;
	@%p1 bra 	$L__BB0_4;
$L__BB0_1:
	shr.u32 	%r6, %r16, 1;
	setp.ge.u32 	%p2, %r1, %r6;
	@%p2 bra 	$L__BB0_3;
	shl.b32 	%r14, %r6, 2;
	add.s32 	%r15, %r4, %r14;
	ld.volatile.shared.f32 	%f9, [%r15];
	ld.volatile.shared.f32 	%f10, [%r4];
	add.f32 	%f11, %f9, %f10;
	st.volatile.shared.f32 	[%r4], %f11;
$L__BB0_3:
	bar.sync 	0;
	setp.gt.u32 	%p3, %r16, 131;
	mov.u32 	%r16, %r6;
	@%p3 bra 	$L__BB0_1;
$L__BB0_4:
	setp.gt.u32 	%p4, %r1, 31;
	@%p4 bra 	$L__BB0_7;
	ld.volatile.shared.f32 	%f12, [%r4+128];
	ld.volatile.shared.f32 	%f13, [%r4];
	add.f32 	%f14, %f12, %f13;
	st.volatile.shared.f32 	[%r4], %f14;
	ld.volatile.shared.f32 	%f15, [%r4+64];
	ld.volatile.shared.f32 	%f16, [%r4];
	add.f32 	%f17, %f15, %f16;
	st.volatile.shared.f32 	[%r4], %f17;
	ld.volatile.shared.f32 	%f18, [%r4+32];
	ld.volatile.shared.f32 	%f19, [%r4];
	add.f32 	%f20, %f18, %f19;
	st.volatile.shared.f32 	[%r4], %f20;
	ld.volatile.shared.f32 	%f21, [%r4+16];
	ld.volatile.shared.f32 	%f22, [%r4];
	add.f32 	%f23, %f21, %f22;
	st.volatile.shared.f32 	[%r4], %f23;
	ld.volatile.shared.f32 	%f24, [%r4+8];
	ld.volatile.shared.f32 	%f25, [%r4];
	add.f32 	%f26, %f24, %f25;
	st.volatile.shared.f32 	[%r4], %f26;
	ld.volatile.shared.f32 	%f27, [%r4+4];
	ld.volatile.shared.f32 	%f28, [%r4];
	add.f32 	%f29, %f27, %f28;
	st.volatile.shared.f32 	[%r4], %f29;
	setp.ne.s32 	%p5, %r1, 0;
	@%p5 bra 	$L__BB0_7;
	ld.volatile.shared.f32 	%f30, [_ZZ13reduce_kernelILi1024ELi4EEvPfS0_E9smem_data];
	cvta.to.global.u64 	%rd21, %rd1;
	mul.wide.u32 	%rd22, %r2, 4;
	add.s64 	%rd23, %rd21, %rd22;
	st.global.f32 	[%rd23], %f30;
$L__BB0_7:
	ret;

}
	// .globl	_Z13reduce_kernelILi64ELi4EEvPfS0_
.visible .entry _Z13reduce_kernelILi64ELi4EEvPfS0_(
	.param .u64 .ptr .align 1 _Z13reduce_kernelILi64ELi4EEvPfS0__param_0,
	.param .u64 .ptr .align 1 _Z13reduce_kernelILi64ELi4EEvPfS0__param_1
)
{
	.reg .pred 	%p<6>;
	.reg .b32 	%r<17>;
	.reg .b32 	%f<31>;
	.reg .b64 	%rd<24>;
	// demoted variable
	.shared .align 4 .b8 _ZZ13reduce_kernelILi64ELi4EEvPfS0_E9smem_data[256];
	ld.param.u64 	%rd2, [_Z13reduce_kernelILi64ELi4EEvPfS0__param_0];
	ld.param.u64 	%rd1, [_Z13reduce_kernelILi64ELi4EEvPfS0__param_1];
	mov.u32 	%r1, %tid.x;
	mov.u32 	%r2, %ctaid.x;
	mov.u32 	%r16, %ntid.x;
	mul.lo.s32 	%r7, %r16, %r2;
	shl.b32 	%r8, %r7, 2;
	cvt.u64.u32 	%rd3, %r8;
	cvta.to.global.u64 	%rd4, %rd2;
	cvt.u64.u32 	%rd5, %r1;
	add.s64 	%rd6, %rd5, %rd3;
	shl.b64 	%rd7, %rd6, 2;
	add.s64 	%rd8, %rd4, %rd7;
	ld.global.f32 	%f1, [%rd8];
	add.f32 	%f2, %f1, 0f00000000;
	add.s32 	%r9, %r16, %r1;
	cvt.u64.u32 	%rd9, %r9;
	add.s64 	%rd10, %rd9, %rd3;
	shl.b64 	%rd11, %rd10, 2;
	add.s64 	%rd12, %rd4, %rd11;
	ld.global.f32 	%f3, [%rd12];
	add.f32 	%f4, %f2, %f3;
	add.s32 	%r10, %r9, %r16;
	cvt.u64.u32 	%rd13, %r10;
	add.s64 	%rd14, %rd13, %rd3;
	shl.b64 	%rd15, %rd14, 2;
	add.s64 	%rd16, %rd4, %rd15;
	ld.global.f32 	%f5, [%rd16];
	add.f32 	%f6, %f4, %f5;
	add.s32 	%r11, %r10, %r16;
	cvt.u64.u32 	%rd17, %r11;
	add.s64 	%rd18, %rd17, %rd3;
	shl.b64 	%rd19, %rd18, 2;
	add.s64 	%rd20, %rd4, %rd19;
	ld.global.f32 	%f7, [%rd20];
	add.f32 	%f8, %f6, %f7;
	shl.b32 	%r12, %r1, 2;
	mov.u32 	%r13, _ZZ13reduce_kernelILi64ELi4EEvPfS0_E9smem_data;
	add.s32 	%r4, %r13, %r12;
	st.volatile.shared.f32 	[%r4], %f8;
	bar.sync 	0;
	setp.lt.u32 	%p1, %r16, 66;
	@%p1 bra 	$L__BB1_4;
$L__BB1_1:
	shr.u32 	%r6, %r16, 1;
	setp.ge.u32 	%p2, %r1, %r6;
	@%p2 bra 	$L__BB1_3;
	shl.b32 	%r14, %r6, 2;
	add.s32 	%r15, %r4, %r14;
	ld.volatile.shared.f32 	%f9, [%r15];
	ld.volatile.shared.f32 	%f10, [%r4];
	add.f32 	%f11, %f9, %f10;
	st.volatile.shared.f32 	[%r4], %f11;
$L__BB1_3:
	bar.sync 	0;
	setp.gt.u32 	%p3, %r16, 131;
	mov.u32 	%r16, %r6;
	@%p3 bra 	$L__BB1_1;
$L__BB1_4:
	setp.gt.u32 	%p4, %r1, 31;
	@%p4 bra 	$L__BB1_7;
	ld.volatile.shared.f32 	%f12, [%r4+128];
	ld.volatile.shared.f32 	%f13, [%r4];
	add.f32 	%f14, %f12, %f13;
	st.volatile.shared.f32 	[%r4], %f14;
	ld.volatile.shared.f32 	%f15, [%r4+64];
	ld.volatile.shared.f32 	%f16, [%r4];
	add.f32 	%f17, %f15, %f16;
	st.volatile.shared.f32 	[%r4], %f17;
	ld.volatile.shared.f32 	%f18, [%r4+32];
	ld.volatile.shared.f32 	%f19, [%r4];
	add.f32 	%f20, %f18, %f19;
	st.volatile.shared.f32 	[%r4], %f20;
	ld.volatile.shared.f32 	%f21, [%r4+16];
	ld.volatile.shared.f32 	%f22, [%r4];
	add.f32 	%f23, %f21, %f22;
	st.volatile.shared.f32 	[%r4], %f23;
	ld.volatile.shared.f32 	%f24, [%r4+8];
	ld.volatile.shared.f32 	%f25, [%r4];
	add.f32 	%f26, %f24, %f25;
	st.volatile.shared.f32 	[%r4], %f26;
	ld.volatile.shared.f32 	%f27, [%r4+4];
	ld.volatile.shared.f32 	%f28, [%r4];
	add.f32 	%f29, %f27, %f28;
	st.volatile.shared.f32 	[%r4], %f29;
	setp.ne.s32 	%p5, %r1, 0;
	@%p5 bra 	$L__BB1_7;
	ld.volatile.shared.f32 	%f30, [_ZZ13reduce_kernelILi64ELi4EEvPfS0_E9smem_data];
	cvta.to.global.u64 	%rd21, %rd1;
	mul.wide.u32 	%rd22, %r2, 4;
	add.s64 	%rd23, %rd21, %rd22;
	st.global.f32 	[%rd23], %f30;
$L__BB1_7:
	ret;

}


// ===== COMPILED SASS (sm_100) =====

	.target	sm_100

	.elftype	@"ET_EXEC"


//--------------------- .note.nv.tkinfo           --------------------------
	.section	.note.nv.tkinfo,"",@"SHT_NOTE"
	.sectionflags	@"SHF_NOTE_NV_TKINFO"
	.tkinfo
        /*0018*/ 	.word	0x00000002
        /*0030*/ 	.string	""
        /*0030*/ 	.string	"ptxas"
        /*0030*/ 	.string	"Cuda compilation tools, release 13.0, V13.0.88"
        /*0030*/ 	.string	"Build cuda_13.0.r13.0/compiler.36424714_0"
        /*0030*/ 	.string	"-arch sm_100 -m 64 "



//--------------------- .note.nv.cuinfo           --------------------------
	.section	.note.nv.cuinfo,"",@"SHT_NOTE"
	.sectionflags	@"SHF_NOTE_NV_CUINFO"
        /*0018*/ 	.short	0x0002
        /*001a*/ 	.short	0x0064
        /*001c*/ 	.short	0x0082
	.zero		2


//--------------------- .nv.info                  --------------------------
	.section	.nv.info,"",@"SHT_CUDA_INFO"
	.align	4


	//----- nvinfo : EIATTR_REGCOUNT
	.align		4
        /*0000*/ 	.byte	0x04, 0x2f
        /*0002*/ 	.short	(.L_1 - .L_0)
	.align		4
.L_0:
        /*0004*/ 	.word	index@(_Z13reduce_kernelILi1024ELi4EEvPfS0_)
        /*0008*/ 	.word	0x00000011


	//----- nvinfo : EIATTR_FRAME_SIZE
	.align		4
.L_1:
        /*000c*/ 	.byte	0x04, 0x11
        /*000e*/ 	.short	(.L_3 - .L_2)
	.align		4
.L_2:
        /*0010*/ 	.word	index@(_Z13reduce_kernelILi1024ELi4EEvPfS0_)
        /*0014*/ 	.word	0x00000000


	//----- nvinfo : EIATTR_REGCOUNT
	.align		4
.L_3:
        /*0018*/ 	.byte	0x04, 0x2f
        /*001a*/ 	.short	(.L_5 - .L_4)
	.align		4
.L_4:
        /*001c*/ 	.word	index@(_Z13reduce_kernelILi64ELi4EEvPfS0_)
        /*0020*/ 	.word	0x00000011


	//----- nvinfo : EIATTR_FRAME_SIZE
	.align		4
.L_5:
        /*0024*/ 	.byte	0x04, 0x11
        /*0026*/ 	.short	(.L_7 - .L_6)
	.align		4
.L_6:
        /*0028*/ 	.word	index@(_Z13reduce_kernelILi64ELi4EEvPfS0_)
        /*002c*/ 	.word	0x00000000


	//----- nvinfo : EIATTR_MIN_STACK_SIZE
	.align		4
.L_7:
        /*0030*/ 	.byte	0x04, 0x12
        /*0032*/ 	.short	(.L_9 - .L_8)
	.align		4
.L_8:
        /*0034*/ 	.word	index@(_Z13reduce_kernelILi64ELi4EEvPfS0_)
        /*0038*/ 	.word	0x00000000


	//----- nvinfo : EIATTR_MIN_STACK_SIZE
	.align		4
.L_9:
        /*003c*/ 	.byte	0x04, 0x12
        /*003e*/ 	.short	(.L_11 - .L_10)
	.align		4
.L_10:
        /*0040*/ 	.word	index@(_Z13reduce_kernelILi1024ELi4EEvPfS0_)
        /*0044*/ 	.word	0x00000000
.L_11:


//--------------------- .nv.compat                --------------------------
	.section	.nv.compat,"",@"SHT_CUDA_COMPAT_INFO"
	.align	4
        /*0000*/ 	.byte	0x02, 0x09, 0x00, 0x00, 0x02, 0x02, 0x01, 0x00, 0x02, 0x05, 0x05, 0x00, 0x03, 0x07, 0x01, 0x01
        /*0010*/ 	.byte	0x02, 0x03, 0x00, 0x00, 0x02, 0x06, 0x01, 0x00, 0x04, 0x0b, 0x08, 0x00, 0x09, 0x00, 0x00, 0x00
        /*0020*/ 	.byte	0x00, 0x00, 0x00, 0x00


//--------------------- .nv.info._Z13reduce_kernelILi64ELi4EEvPfS0_ --------------------------
	.section	.nv.info._Z13reduce_kernelILi64ELi4EEvPfS0_,"",@"SHT_CUDA_INFO"
	.sectionflags	@""
	.align	4


	//----- nvinfo : EIATTR_CUDA_API_VERSION
	.align		4
        /*0000*/ 	.byte	0x04, 0x37
        /*0002*/ 	.short	(.L_13 - .L_12)
.L_12:
        /*0004*/ 	.word	0x00000082


	//----- nvinfo : EIATTR_KPARAM_INFO
	.align		4
.L_13:
        /*0008*/ 	.byte	0x04, 0x17
        /*000a*/ 	.short	(.L_15 - .L_14)
.L_14:
        /*000c*/ 	.word	0x00000000
        /*0010*/ 	.short	0x0001
        /*0012*/ 	.short	0x0008
        /*0014*/ 	.byte	0x00, 0xf5, 0x21, 0x00


	//----- nvinfo : EIATTR_KPARAM_INFO
	.align		4
.L_15:
        /*0018*/ 	.byte	0x04, 0x17
        /*001a*/ 	.short	(.L_17 - .L_16)
.L_16:
        /*001c*/ 	.word	0x00000000
        /*0020*/ 	.short	0x0000
        /*0022*/ 	.short	0x0000
        /*0024*/ 	.byte	0x00, 0xf5, 0x21, 0x00


	//----- nvinfo : EIATTR_SPARSE_MMA_MASK
	.align		4
.L_17:
        /*0028*/ 	.byte	0x03, 0x50
        /*002a*/ 	.short	0x0000


	//----- nvinfo : EIATTR_MAXREG_COUNT
	.align		4
        /*002c*/ 	.byte	0x03, 0x1b
        /*002e*/ 	.short	0x00ff


	//----- nvinfo : EIATTR_NUM_BARRIERS
	.align		4
        /*0030*/ 	.byte	0x02, 0x4c
        /*0032*/ 	.byte	0x01
	.zero		1


	//----- nvinfo : EIATTR_MERCURY_ISA_VERSION
	.align		4
        /*0034*/ 	.byte	0x03, 0x5f
        /*0036*/ 	.short	0x0101


	//----- nvinfo : EIATTR_VRC_CTA_INIT_COUNT
	.align		4
        /*0038*/ 	.byte	0x02, 0x4a
	.zero		1
	.zero		1


	//----- nvinfo : EIATTR_EXIT_INSTR_OFFSETS
	.align		4
        /*003c*/ 	.byte	0x04, 0x1c
        /*003e*/ 	.short	(.L_19 - .L_18)


	//   ....[0]....
.L_18:
        /*0040*/ 	.word	0x00000380


	//   ....[1]....
        /*0044*/ 	.word	0x00000520


	//   ....[2]....
        /*0048*/ 	.word	0x000005a0


	//----- nvinfo : EIATTR_CBANK_PARAM_SIZE
	.align		4
.L_19:
        /*004c*/ 	.byte	0x03, 0x19
        /*004e*/ 	.short	0x0010


	//----- nvinfo : EIATTR_PARAM_CBANK
	.align		4
        /*0050*/ 	.byte	0x04, 0x0a
        /*0052*/ 	.short	(.L_21 - .L_20)
	.align		4
.L_20:
        /*0054*/ 	.word	index@(.nv.constant0._Z13reduce_kernelILi64ELi4EEvPfS0_)
        /*0058*/ 	.short	0x0380
        /*005a*/ 	.short	0x0010


	//----- nvinfo : EIATTR_SW_WAR
	.align		4
.L_21:
        /*005c*/ 	.byte	0x04, 0x36
        /*005e*/ 	.short	(.L_23 - .L_22)
.L_22:
        /*0060*/ 	.word	0x00000008
.L_23:


//--------------------- .nv.info._Z13reduce_kernelILi1024ELi4EEvPfS0_ --------------------------
	.section	.nv.info._Z13reduce_kernelILi1024ELi4EEvPfS0_,"",@"SHT_CUDA_INFO"
	.sectionflags	@""
	.align	4


	//----- nvinfo : EIATTR_CUDA_API_VERSION
	.align		4
        /*0000*/ 	.byte	0x04, 0x37
        /*0002*/ 	.short	(.L_25 - .L_24)
.L_24:
        /*0004*/ 	.word	0x00000082


	//----- nvinfo : EIATTR_KPARAM_INFO
	.align		4
.L_25:
        /*0008*/ 	.byte	0x04, 0x17
        /*000a*/ 	.short	(.L_27 - .L_26)
.L_26:
        /*000c*/ 	.word	0x00000000
        /*0010*/ 	.short	0x0001
        /*0012*/ 	.short	0x0008
        /*0014*/ 	.byte	0x00, 0xf5, 0x21, 0x00


	//----- nvinfo : EIATTR_KPARAM_INFO
	.align		4
.L_27:
        /*0018*/ 	.byte	0x04, 0x17
        /*001a*/ 	.short	(.L_29 - .L_28)
.L_28:
        /*001c*/ 	.word	0x00000000
        /*0020*/ 	.short	0x0000
        /*0022*/ 	.short	0x0000
        /*0024*/ 	.byte	0x00, 0xf5, 0x21, 0x00


	//----- nvinfo : EIATTR_SPARSE_MMA_MASK
	.align		4
.L_29:
        /*0028*/ 	.byte	0x03, 0x50
        /*002a*/ 	.short	0x0000


	//----- nvinfo : EIATTR_MAXREG_COUNT
	.align		4
        /*002c*/ 	.byte	0x03, 0x1b
        /*002e*/ 	.short	0x00ff


	//----- nvinfo : EIATTR_NUM_BARRIERS
	.align		4
        /*0030*/ 	.byte	0x02, 0x4c
        /*0032*/ 	.byte	0x01
	.zero		1


	//----- nvinfo : EIATTR_MERCURY_ISA_VERSION
	.align		4
        /*0034*/ 	.byte	0x03, 0x5f
        /*0036*/ 	.short	0x0101


	//----- nvinfo : EIATTR_VRC_CTA_INIT_COUNT
	.align		4
        /*0038*/ 	.byte	0x02, 0x4a
	.zero		1
	.zero		1


	//----- nvinfo : EIATTR_EXIT_INSTR_OFFSETS
	.align		4
        /*003c*/ 	.byte	0x04, 0x1c
        /*003e*/ 	.short	(.L_31 - .L_30)


	//   ....[0]....
.L_30:
        /*0040*/ 	.word	0x00000380


	//   ....[1]....
        /*0044*/ 	.word	0x00000520


	//   ....[2]....
        /*0048*/ 	.word	0x000005a0


	//----- nvinfo : EIATTR_CBANK_PARAM_SIZE
	.align		4
.L_31:
        /*004c*/ 	.byte	0x03, 0x19
        /*004e*/ 	.short	0x0010


	//----- nvinfo : EIATTR_PARAM_CBANK
	.align		4
        /*0050*/ 	.byte	0x04, 0x0a
        /*0052*/ 	.short	(.L_33 - .L_32)
	.align		4
.L_32:
        /*0054*/ 	.word	index@(.nv.constant0._Z13reduce_kernelILi1024ELi4EEvPfS0_)
        /*0058*/ 	.short	0x0380
        /*005a*/ 	.short	0x0010


	//----- nvinfo : EIATTR_SW_WAR
	.align		4
.L_33:
        /*005c*/ 	.byte	0x04, 0x36
        /*005e*/ 	.short	(.L_35 - .L_34)
.L_34:
        /*0060*/ 	.word	0x00000008
.L_35:


//--------------------- .nv.callgraph             --------------------------
	.section	.nv.callgraph,"",@"SHT_CUDA_CALLGRAPH"
	.align	4
	.sectionentsize	8
	.align		4
        /*0000*/ 	.word	0x00000000
	.align		4
        /*0004*/ 	.word	0xffffffff
	.align		4
        /*0008*/ 	.word	0x00000000
	.align		4
        /*000c*/ 	.word	0xfffffffe
	.align		4
        /*0010*/ 	.word	0x00000000
	.align		4
        /*0014*/ 	.word	0xfffffffd
	.align		4
        /*0018*/ 	.word	0x00000000
	.align		4
        /*001c*/ 	.word	0xfffffffc


//--------------------- .text._Z13reduce_kernelILi64ELi4EEvPfS0_ --------------------------
	.section	.text._Z13reduce_kernelILi64ELi4EEvPfS0_,"ax",@progbits
	.align	128
        .global         _Z13reduce_kernelILi64ELi4EEvPfS0_
        .type           _Z13reduce_kernelILi64ELi4EEvPfS0_,@function
        .size           _Z13reduce_kernelILi64ELi4EEvPfS0_,(.L_x_6 - _Z13reduce_kernelILi64ELi4EEvPfS0_)
        .other          _Z13reduce_kernelILi64ELi4EEvPfS0_,@"STO_CUDA_ENTRY STV_DEFAULT"
_Z13reduce_kernelILi64ELi4EEvPfS0_:
.text._Z13reduce_kernelILi64ELi4EEvPfS0_:
[----:B------:R-:W-:Y:S01]  /*0000*/  LDC R1, c[0x0][0x37c] ;  /* 0x0000df00ff017b82 */ /* 0x000fe20000000800 */
[----:B------:R-:W0:Y:S01]  /*0010*/  S2R R0, SR_CTAID.X ;  /* 0x0000000000007919 */ /* 0x000e220000002500 */
[----:B------:R-:W0:Y:S01]  /*0020*/  LDCU UR8, c[0x0][0x360] ;  /* 0x00006c00ff0877ac */ /* 0x000e220008000800 */
[----:B------:R-:W1:Y:S01]  /*0030*/  S2R R2, SR_TID.X ;  /* 0x0000000000027919 */ /* 0x000e620000002100 */
[----:B------:R-:W2:Y:S01]  /*0040*/  LDCU.64 UR4, c[0x0][0x380] ;  /* 0x00007000ff0477ac */ /* 0x000ea20008000a00 */
[----:B------:R-:W3:Y:S01]  /*0050*/  LDCU.64 UR6, c[0x0][0x358] ;  /* 0x00006b00ff0677ac */ /* 0x000ee20008000a00 */
[----:B0-----:R-:W-:-:S04]  /*0060*/  IMAD R3, R0, UR8, RZ ;  /* 0x0000000800037c24 */ /* 0x001fc8000f8e02ff */
[----:B------:R-:W-:Y:S02]  /*0070*/  IMAD.SHL.U32 R3, R3, 0x4, RZ ;  /* 0x0000000403037824 */ /* 0x000fe400078e00ff */
[----:B-1----:R-:W-:-:S03]  /*0080*/  VIADD R4, R2, UR8 ;  /* 0x0000000802047c36 */ /* 0x002fc60008000000 */
[C---:B------:R-:W-:Y:S01]  /*0090*/  IADD3 R5, P0, PT, R3.reuse, R2, RZ ;  /* 0x0000000203057210 */ /* 0x040fe20007f1e0ff */
[----:B------:R-:W-:Y:S01]  /*00a0*/  VIADD R6, R4, UR8 ;  /* 0x0000000804067c36 */ /* 0x000fe20008000000 */
[----:B------:R-:W-:Y:S02]  /*00b0*/  IADD3 R7, P1, PT, R3, R4, RZ ;  /* 0x0000000403077210 */ /* 0x000fe40007f3e0ff */
[----:B------:R-:W-:Y:S02]  /*00c0*/  IADD3.X R10, PT, PT, RZ, RZ, RZ, P0, !PT ;  /* 0x000000ffff0a7210 */ /* 0x000fe400007fe4ff */
[C---:B--2---:R-:W-:Y:S02]  /*00d0*/  LEA R8, P0, R5.reuse, UR4, 0x2 ;  /* 0x0000000405087c11 */ /* 0x044fe4000f8010ff */
[----:B------:R-:W-:Y:S02]  /*00e0*/  IADD3.X R14, PT, PT, RZ, RZ, RZ, P1, !PT ;  /* 0x000000ffff0e7210 */ /* 0x000fe40000ffe4ff */
[----:B------:R-:W-:Y:S01]  /*00f0*/  LEA.HI.X R9, R5, UR5, R10, 0x2, P0 ;  /* 0x0000000505097c11 */ /* 0x000fe200080f140a */
[----:B------:R-:W-:Y:S01]  /*0100*/  VIADD R10, R6, UR8 ;  /* 0x00000008060a7c36 */ /* 0x000fe20008000000 */
[----:B------:R-:W-:-:S02]  /*0110*/  IADD3 R5, P2, PT, R3, R6, RZ ;  /* 0x0000000603057210 */ /* 0x000fc40007f5e0ff */
[----:B------:R-:W-:Y:S01]  /*0120*/  LEA R6, P0, R7, UR4, 0x2 ;  /* 0x0000000407067c11 */ /* 0x000fe2000f8010ff */
[----:B---3--:R-:W2:Y:S01]  /*0130*/  LDG.E R8, desc[UR6][R8.64] ;  /* 0x0000000608087981 */ /* 0x008ea2000c1e1900 */
[----:B------:R-:W-:Y:S01]  /*0140*/  LEA R4, P1, R5, UR4, 0x2 ;  /* 0x0000000405047c11 */ /* 0x000fe2000f8210ff */
[----:B------:R-:W-:Y:S01]  /*0150*/  IMAD.X R12, RZ, RZ, RZ, P2 ;  /* 0x000000ffff0c7224 */ /* 0x000fe200010e06ff */
[----:B------:R-:W-:Y:S02]  /*0160*/  IADD3 R3, P2, PT, R3, R10, RZ ;  /* 0x0000000a03037210 */ /* 0x000fe40007f5e0ff */
[----:B------:R-:W-:Y:S02]  /*0170*/  LEA.HI.X R7, R7, UR5, R14, 0x2, P0 ;  /* 0x0000000507077c11 */ /* 0x000fe400080f140e */
[----:B------:R-:W-:Y:S01]  /*0180*/  LEA.HI.X R5, R5, UR5, R12, 0x2, P1 ;  /* 0x0000000505057c11 */ /* 0x000fe200088f140c */
[----:B------:R-:W-:Y:S01]  /*0190*/  IMAD.X R12, RZ, RZ, RZ, P2 ;  /* 0x000000ffff0c7224 */ /* 0x000fe200010e06ff */
[C---:B------:R-:W-:Y:S01]  /*01a0*/  LEA R10, P0, R3.reuse, UR4, 0x2 ;  /* 0x00000004030a7c11 */ /* 0x040fe2000f8010ff */
[----:B------:R-:W3:Y:S03]  /*01b0*/  LDG.E R6, desc[UR6][R6.64] ;  /* 0x0000000606067981 */ /* 0x000ee6000c1e1900 */
[----:B------:R-:W-:Y:S01]  /*01c0*/  LEA.HI.X R11, R3, UR5, R12, 0x2, P0 ;  /* 0x00000005030b7c11 */ /* 0x000fe200080f140c */
[----:B------:R-:W4:Y:S05]  /*01d0*/  LDG.E R4, desc[UR6][R4.64] ;  /* 0x0000000604047981 */ /* 0x000f2a000c1e1900 */
[----:B------:R-:W5:Y:S01]  /*01e0*/  LDG.E R11, desc[UR6][R10.64] ;  /* 0x000000060a0b7981 */ /* 0x000f62000c1e1900 */
[----:B------:R-:W0:Y:S01]  /*01f0*/  S2UR UR5, SR_CgaCtaId ;  /* 0x00000000000579c3 */ /* 0x000e220000008800 */
[----:B------:R-:W-:Y:S01]  /*0200*/  UMOV UR4, 0x400 ;  /* 0x0000040000047882 */ /* 0x000fe20000000000 */
[----:B------:R-:W-:-:S02]  /*0210*/  UISETP.GE.U32.AND UP0, UPT, UR8, 0x42, UPT ;  /* 0x000000420800788c */ /* 0x000fc4000bf06070 */
[----:B0-----:R-:W-:Y:S01]  /*0220*/  ULEA UR4, UR5, UR4, 0x18 ;  /* 0x0000000405047291 */ /* 0x001fe2000f8ec0ff */
[----:B------:R-:W-:Y:S01]  /*0230*/  ISETP.GT.U32.AND P1, PT, R2, 0x1f, PT ;  /* 0x0000001f0200780c */ /* 0x000fe20003f24070 */
[----:B--2---:R-:W-:-:S04]  /*0240*/  FADD R3, RZ, R8 ;  /* 0x00000008ff037221 */ /* 0x004fc80000000000 */
[----:B---3--:R-:W-:-:S04]  /*0250*/  FADD R3, R3, R6 ;  /* 0x0000000603037221 */ /* 0x008fc80000000000 */
[----:B----4-:R-:W-:Y:S01]  /*0260*/  FADD R8, R3, R4 ;  /* 0x0000000403087221 */ /* 0x010fe20000000000 */
[----:B------:R-:W-:-:S03]  /*0270*/  LEA R3, R2, UR4, 0x2 ;  /* 0x0000000402037c11 */ /* 0x000fc6000f8e10ff */
[----:B-----5:R-:W-:-:S05]  /*0280*/  FADD R8, R8, R11 ;  /* 0x0000000b08087221 */ /* 0x020fca0000000000 */
[----:B------:R0:W-:Y:S01]  /*0290*/  STS [R3], R8 ;  /* 0x0000000803007388 */ /* 0x0001e20000000800 */
[----:B------:R-:W-:Y:S06]  /*02a0*/  BAR.SYNC.DEFER_BLOCKING 0x0 ;  /* 0x0000000000007b1d */ /* 0x000fec0000010000 */
[----:B------:R-:W-:Y:S05]  /*02b0*/  BRA.U !UP0, `(.L_x_0) ;  /* 0x0000000108307547 */ /* 0x000fea000b800000 */
[----:B------:R-:W-:-:S07]  /*02c0*/  MOV R4, UR8 ;  /* 0x0000000800047c02 */ /* 0x000fce0008000f00 */
.L_x_1:
[----:B------:R-:W-:-:S04]  /*02d0*/  SHF.R.U32.HI R7, RZ, 0x1, R4 ;  /* 0x00000001ff077819 */ /* 0x000fc80000011604 */
[----:B------:R-:W-:-:S13]  /*02e0*/  ISETP.GE.U32.AND P0, PT, R2, R7, PT ;  /* 0x000000070200720c */ /* 0x000fda0003f06070 */
[----:B------:R-:W-:-:S06]  /*02f0*/  @!P0 IMAD R5, R7, 0x4, R3 ;  /* 0x0000000407058824 */ /* 0x000fcc00078e0203 */
[----:B------:R-:W-:Y:S04]  /*0300*/  @!P0 LDS R5, [R5] ;  /* 0x0000000005058984 */ /* 0x000fe80000000800 */
[----:B------:R-:W1:Y:S02]  /*0310*/  @!P0 LDS R6, [R3] ;  /* 0x0000000003068984 */ /* 0x000e640000000800 */
[----:B-1----:R-:W-:-:S05]  /*0320*/  @!P0 FADD R6, R5, R6 ;  /* 0x0000000605068221 */ /* 0x002fca0000000000 */
[----:B------:R1:W-:Y:S01]  /*0330*/  @!P0 STS [R3], R6 ;  /* 0x0000000603008388 */ /* 0x0003e20000000800 */
[----:B------:R-:W-:Y:S01]  /*0340*/  BAR.SYNC.DEFER_BLOCKING 0x0 ;  /* 0x0000000000007b1d */ /* 0x000fe20000010000 */
[----:B------:R-:W-:Y:S02]  /*0350*/  ISETP.GT.U32.AND P0, PT, R4, 0x83, PT ;  /* 0x000000830400780c */ /* 0x000fe40003f04070 */
[----:B------:R-:W-:-:S11]  /*0360*/  MOV R4, R7 ;  /* 0x0000000700047202 */ /* 0x000fd60000000f00 */
[----:B-1----:R-:W-:Y:S05]  /*0370*/  @P0 BRA `(.L_x_1) ;  /* 0xfffffffc00d40947 */ /* 0x002fea000383ffff */
.L_x_0:
[----:B------:R-:W-:Y:S05]  /*0380*/  @P1 EXIT ;  /* 0x000000000000194d */ /* 0x000fea0003800000 */
[----:B------:R-:W-:Y:S01]  /*0390*/  LDS R4, [R3+0x80] ;  /* 0x0000800003047984 */ /* 0x000fe20000000800 */
[----:B------:R-:W-:-:S03]  /*03a0*/  ISETP.NE.AND P0, PT, R2, RZ, PT ;  /* 0x000000ff0200720c */ /* 0x000fc60003f05270 */
[----:B------:R-:W1:Y:S02]  /*03b0*/  LDS R5, [R3] ;  /* 0x0000000003057984 */ /* 0x000e640000000800 */
[----:B-1----:R-:W-:-:S05]  /*03c0*/  FADD R4, R4, R5 ;  /* 0x0000000504047221 */ /* 0x002fca0000000000 */
[----:B------:R-:W-:Y:S04]  /*03d0*/  STS [R3], R4 ;  /* 0x0000000403007388 */ /* 0x000fe80000000800 */
[----:B------:R-:W-:Y:S04]  /*03e0*/  LDS R5, [R3+0x40] ;  /* 0x0000400003057984 */ /* 0x000fe80000000800 */
[----:B------:R-:W1:Y:S02]  /*03f0*/  LDS R6, [R3] ;  /* 0x0000000003067984 */ /* 0x000e640000000800 */
[----:B-1----:R-:W-:-:S05]  /*0400*/  FADD R6, R5, R6 ;  /* 0x0000000605067221 */ /* 0x002fca0000000000 */
[----:B------:R-:W-:Y:S04]  /*0410*/  STS [R3], R6 ;  /* 0x0000000603007388 */ /* 0x000fe80000000800 */
[----:B------:R-:W-:Y:S04]  /*0420*/  LDS R5, [R3+0x20] ;  /* 0x0000200003057984 */ /* 0x000fe80000000800 */
[----:B0-----:R-:W0:Y:S02]  /*0430*/  LDS R8, [R3] ;  /* 0x0000000003087984 */ /* 0x001e240000000800 */
[----:B0-----:R-:W-:-:S05]  /*0440*/  FADD R8, R5, R8 ;  /* 0x0000000805087221 */ /* 0x001fca0000000000 */
[----:B------:R-:W-:Y:S04]  /*0450*/  STS [R3], R8 ;  /* 0x0000000803007388 */ /* 0x000fe80000000800 */
[----:B------:R-:W-:Y:S04]  /*0460*/  LDS R5, [R3+0x10] ;  /* 0x0000100003057984 */ /* 0x000fe80000000800 */
[----:B------:R-:W0:Y:S02]  /*0470*/  LDS R10, [R3] ;  /* 0x00000000030a7984 */ /* 0x000e240000000800 */
        /* <DEDUP_REMOVED lines=9> */
[----:B------:R0:W-:Y:S01]  /*0510*/  STS [R3], R6 ;  /* 0x0000000603007388 */ /* 0x0001e20000000800 */
[----:B------:R-:W-:Y:S05]  /*0520*/  @P0 EXIT ;  /* 0x000000000000094d */ /* 0x000fea0003800000 */
[----:B------:R-:W1:Y:S01]  /*0530*/  S2UR UR5, SR_CgaCtaId ;  /* 0x00000000000579c3 */ /* 0x000e620000008800 */
[----:B------:R-:W-:-:S07]  /*0540*/  UMOV UR4, 0x400 ;  /* 0x0000040000047882 */ /* 0x000fce0000000000 */
[----:B0-----:R-:W0:Y:S01]  /*0550*/  LDC.64 R2, c[0x0][0x388] ;  /* 0x0000e200ff027b82 */ /* 0x001e220000000a00 */
[----:B-1----:R-:W-:Y:S01]  /*0560*/  ULEA UR4, UR5, UR4, 0x18 ;  /* 0x0000000405047291 */ /* 0x002fe2000f8ec0ff */
[----:B0-----:R-:W-:-:S08]  /*0570*/  IMAD.WIDE.U32 R2, R0, 0x4, R2 ;  /* 0x0000000400027825 */ /* 0x001fd000078e0002 */
[----:B------:R-:W0:Y:S04]  /*0580*/  LDS R5, [UR4] ;  /* 0x00000004ff057984 */ /* 0x000e280008000800 */
[----:B0-----:R-:W-:Y:S01]  /*0590*/  STG.E desc[UR6][R2.64], R5 ;  /* 0x0000000502007986 */ /* 0x001fe2000c101906 */
[----:B------:R-:W-:Y:S05]  /*05a0*/  EXIT ;  /* 0x000000000000794d */ /* 0x000fea0003800000 */
.L_x_2:
[----:B------:R-:W-:-:S00]  /*05b0*/  BRA `(.L_x_2) ;  /* 0xfffffffc00fc7947 */ /* 0x000fc0000383ffff */
[----:B------:R-:W-:-:S00]  /*05c0*/  NOP ;  /* 0x0000000000007918 */ /* 0x000fc00000000000 */
        /* <DEDUP_REMOVED lines=11> */
.L_x_6:


//--------------------- .text._Z13reduce_kernelILi1024ELi4EEvPfS0_ --------------------------
	.section	.text._Z13reduce_kernelILi1024ELi4EEvPfS0_,"ax",@progbits
	.align	128
        .global         _Z13reduce_kernelILi1024ELi4EEvPfS0_
        .type           _Z13reduce_kernelILi1024ELi4EEvPfS0_,@function
        .size           _Z13reduce_kernelILi1024ELi4EEvPfS0_,(.L_x_7 - _Z13reduce_kernelILi1024ELi4EEvPfS0_)
        .other          _Z13reduce_kernelILi1024ELi4EEvPfS0_,@"STO_CUDA_ENTRY STV_DEFAULT"
_Z13reduce_kernelILi1024ELi4EEvPfS0_:
.text._Z13reduce_kernelILi1024ELi4EEvPfS0_:
        /* <DEDUP_REMOVED lines=45> */
.L_x_4:
        /* <DEDUP_REMOVED lines=11> */
.L_x_3:
        /* <DEDUP_REMOVED lines=35> */
.L_x_5:
        /* <DEDUP_REMOVED lines=13> */
.L_x_7:


//--------------------- .nv.shared._Z13reduce_kernelILi64ELi4EEvPfS0_ --------------------------
	.section	.nv.shared._Z13reduce_kernelILi64ELi4EEvPfS0_,"aw",@nobits
	.sectionflags	@""
	.align	4
.nv.shared._Z13reduce_kernelILi64ELi4EEvPfS0_:
	.zero		1280


//--------------------- .nv.shared.reserved.0     --------------------------
	.section	.nv.shared.reserved.0,"aw",@nobits
	.weak		__nv_reservedSMEM_offset_0_alias
	.size		__nv_reservedSMEM_offset_0_alias, 0, 64
	.other		__nv_reservedSMEM_offset_0_alias,@"STO_CUDA_RESERVED_SHARED STV_DEFAULT"
__nv_reservedSMEM_offset_0_alias:
	.zero		0
	.zero		64


//--------------------- .nv.shared._Z13reduce_kernelILi1024ELi4EEvPfS0_ --------------------------
	.section	.nv.shared._Z13reduce_kernelILi1024ELi4EEvPfS0_,"aw",@nobits
	.sectionflags	@""
	.align	4
.nv.shared._Z13reduce_kernelILi1024ELi4EEvPfS0_:
	.zero		5120


//--------------------- .nv.constant0._Z13reduce_kernelILi64ELi4EEvPfS0_ --------------------------
	.section	.nv.constant0._Z13reduce_kernelILi64ELi4EEvPfS0_,"a",@progbits
	.sectionflags	@""
	.align	4
.nv.constant0._Z13reduce_kernelILi64ELi4EEvPfS0_:
	.zero		912


//--------------------- .nv.constant0._Z13reduce_kernelILi1024ELi4EEvPfS0_ --------------------------
	.section	.nv.constant0._Z13reduce_kernelILi1024ELi4EEvPfS0_,"a",@progbits
	.sectionflags	@""
	.align	4
.nv.constant0._Z13reduce_kernelILi1024ELi4EEvPfS0_:
	.zero		912


//--------------------- SYMBOLS --------------------------

	.type		.nv.reservedSmem.offset0,@object
	.size		.nv.reservedSmem.offset0,0x4
	.type		.nv.reservedSmem.cap,@object
	.size		.nv.reservedSmem.cap,0x4
